	.headerflags	@"EF_CUDA_TEXMODE_UNIFIED EF_CUDA_64BIT_ADDRESS EF_CUDA_ACCELERATORS EF_CUDA_SM90 EF_CUDA_VIRTUAL_SM(EF_CUDA_SM90)"
	.elftype	@"ET_EXEC"


//--------------------- .nv.info                  --------------------------
	.section	.nv.info,"",@"SHT_CUDA_INFO"
	.align	4


	//----- nvinfo : EIATTR_REGCOUNT
	.align		4
        /*0000*/ 	.byte	0x04, 0x2f
        /*0002*/ 	.short	(.L_3 - .L_2)
	.align		4
.L_2:
        /*0004*/ 	.word	index@(triton_poi_fused__native_batch_norm_legit_no_training_silu_0)
        /*0008*/ 	.word	0x00000010


	//----- nvinfo : EIATTR_MIN_STACK_SIZE
	.align		4
.L_3:
        /*000c*/ 	.byte	0x04, 0x12
        /*000e*/ 	.short	(.L_5 - .L_4)
	.align		4
.L_4:
        /*0010*/ 	.word	index@(triton_poi_fused__native_batch_norm_legit_no_training_silu_0)
        /*0014*/ 	.word	0x00000000


	//----- nvinfo : EIATTR_FRAME_SIZE
	.align		4
.L_5:
        /*0018*/ 	.byte	0x04, 0x11
        /*001a*/ 	.short	(.L_7 - .L_6)
	.align		4
.L_6:
        /*001c*/ 	.word	index@(triton_poi_fused__native_batch_norm_legit_no_training_silu_0)
        /*0020*/ 	.word	0x00000000


	//----- nvinfo : EIATTR_MIN_STACK_SIZE
	.align		4
.L_7:
        /*0024*/ 	.byte	0x04, 0x12
        /*0026*/ 	.short	(.L_9 - .L_8)
	.align		4
.L_8:
        /*0028*/ 	.word	index@(triton_poi_fused__native_batch_norm_legit_no_training_silu_0)
        /*002c*/ 	.word	0x00000000
.L_9:


//--------------------- .nv.info.triton_poi_fused__native_batch_norm_legit_no_training_silu_0 --------------------------
	.section	.nv.info.triton_poi_fused__native_batch_norm_legit_no_training_silu_0,"",@"SHT_CUDA_INFO"
	.sectionflags	@""
	.align	4


	//----- nvinfo : EIATTR_CUDA_API_VERSION
	.align		4
        /*0000*/ 	.byte	0x04, 0x37
        /*0002*/ 	.short	(.L_11 - .L_10)
.L_10:
        /*0004*/ 	.word	0x0000007c


	//----- nvinfo : EIATTR_KPARAM_INFO
	.align		4
.L_11:
        /*0008*/ 	.byte	0x04, 0x17
        /*000a*/ 	.short	(.L_13 - .L_12)
.L_12:
        /*000c*/ 	.word	0x00000000
        /*0010*/ 	.short	0x0006
        /*0012*/ 	.short	0x0030
        /*0014*/ 	.byte	0x00, 0xf0, 0x11, 0x00


	//----- nvinfo : EIATTR_KPARAM_INFO
	.align		4
.L_13:
        /*0018*/ 	.byte	0x04, 0x17
        /*001a*/ 	.short	(.L_15 - .L_14)
.L_14:
        /*001c*/ 	.word	0x00000000
        /*0020*/ 	.short	0x0005
        /*0022*/ 	.short	0x0028
        /*0024*/ 	.byte	0x00, 0xf4, 0x21, 0x00


	//----- nvinfo : EIATTR_KPARAM_INFO
	.align		4
.L_15:
        /*0028*/ 	.byte	0x04, 0x17
        /*002a*/ 	.short	(.L_17 - .L_16)
.L_16:
        /*002c*/ 	.word	0x00000000
        /*0030*/ 	.short	0x0004
        /*0032*/ 	.short	0x0020
        /*0034*/ 	.byte	0x00, 0xf4, 0x21, 0x00


	//----- nvinfo : EIATTR_KPARAM_INFO
	.align		4
.L_17:
        /*0038*/ 	.byte	0x04, 0x17
        /*003a*/ 	.short	(.L_19 - .L_18)
.L_18:
        /*003c*/ 	.word	0x00000000
        /*0040*/ 	.short	0x0003
        /*0042*/ 	.short	0x0018
        /*0044*/ 	.byte	0x00, 0xf4, 0x21, 0x00


	//----- nvinfo : EIATTR_KPARAM_INFO
	.align		4
.L_19:
        /*0048*/ 	.byte	0x04, 0x17
        /*004a*/ 	.short	(.L_21 - .L_20)
.L_20:
        /*004c*/ 	.word	0x00000000
        /*0050*/ 	.short	0x0002
        /*0052*/ 	.short	0x0010
        /*0054*/ 	.byte	0x00, 0xf4, 0x21, 0x00


	//----- nvinfo : EIATTR_KPARAM_INFO
	.align		4
.L_21:
        /*0058*/ 	.byte	0x04, 0x17
        /*005a*/ 	.short	(.L_23 - .L_22)
.L_22:
        /*005c*/ 	.word	0x00000000
        /*0060*/ 	.short	0x0001
        /*0062*/ 	.short	0x0008
        /*0064*/ 	.byte	0x00, 0xf4, 0x21, 0x00


	//----- nvinfo : EIATTR_KPARAM_INFO
	.align		4
.L_23:
        /*0068*/ 	.byte	0x04, 0x17
        /*006a*/ 	.short	(.L_25 - .L_24)
.L_24:
        /*006c*/ 	.word	0x00000000
        /*0070*/ 	.short	0x0000
        /*0072*/ 	.short	0x0000
        /*0074*/ 	.byte	0x00, 0xf4, 0x21, 0x00


	//----- nvinfo : EIATTR_SPARSE_MMA_MASK
	.align		4
.L_25:
        /*0078*/ 	.byte	0x03, 0x50
        /*007a*/ 	.short	0x0000


	//----- nvinfo : EIATTR_MAXREG_COUNT
	.align		4
        /*007c*/ 	.byte	0x03, 0x1b
        /*007e*/ 	.short	0x00ff


	//----- nvinfo : EIATTR_EXIT_INSTR_OFFSETS
	.align		4
        /*0080*/ 	.byte	0x04, 0x1c
        /*0082*/ 	.short	(.L_27 - .L_26)


	//   ....[0]....
.L_26:
        /*0084*/ 	.word	0x000004b0


	//----- nvinfo : EIATTR_REQNTID
	.align		4
.L_27:
        /*0088*/ 	.byte	0x04, 0x10
        /*008a*/ 	.short	(.L_29 - .L_28)
.L_28:
        /*008c*/ 	.word	0x00000100
        /*0090*/ 	.word	0x00000001
        /*0094*/ 	.word	0x00000001


	//----- nvinfo : EIATTR_CBANK_PARAM_SIZE
	.align		4
.L_29:
        /*0098*/ 	.byte	0x03, 0x19
        /*009a*/ 	.short	0x0034


	//----- nvinfo : EIATTR_PARAM_CBANK
	.align		4
        /*009c*/ 	.byte	0x04, 0x0a
        /*009e*/ 	.short	(.L_31 - .L_30)
	.align		4
.L_30:
        /*00a0*/ 	.word	index@(.nv.constant0.triton_poi_fused__native_batch_norm_legit_no_training_silu_0)
        /*00a4*/ 	.short	0x0210
        /*00a6*/ 	.short	0x0034


	//----- nvinfo : EIATTR_SW_WAR
	.align		4
.L_31:
        /*00a8*/ 	.byte	0x04, 0x36
        /*00aa*/ 	.short	(.L_33 - .L_32)
.L_32:
        /*00ac*/ 	.word	0x00000008
.L_33:


//--------------------- .nv.callgraph             --------------------------
	.section	.nv.callgraph,"",@"SHT_CUDA_CALLGRAPH"
	.align	4
	.sectionentsize	8
	.align		4
        /*0000*/ 	.word	0x00000000
	.align		4
        /*0004*/ 	.word	0xffffffff
	.align		4
        /*0008*/ 	.word	0x00000000
	.align		4
        /*000c*/ 	.word	0xfffffffe
	.align		4
        /*0010*/ 	.word	0x00000000
	.align		4
        /*0014*/ 	.word	0xfffffffd
	.align		4
        /*0018*/ 	.word	0x00000000
	.align		4
        /*001c*/ 	.word	0xfffffffc


//--------------------- .nv.constant4             --------------------------
	.section	.nv.constant4,"a",@progbits
	.align	8
	.align		8
.nv.constant4:
        /*0000*/ 	.dword	_$_str
	.align		8
        /*0008*/ 	.dword	_$_str_$_2


//--------------------- .text.triton_poi_fused__native_batch_norm_legit_no_training_silu_0 --------------------------
	.section	.text.triton_poi_fused__native_batch_norm_legit_no_training_silu_0,"ax",@progbits
	.align	128
        .global         triton_poi_fused__native_batch_norm_legit_no_training_silu_0
        .type           triton_poi_fused__native_batch_norm_legit_no_training_silu_0,@function
        .size           triton_poi_fused__native_batch_norm_legit_no_training_silu_0,(.L_x_1 - triton_poi_fused__native_batch_norm_legit_no_training_silu_0)
        .other          triton_poi_fused__native_batch_norm_legit_no_training_silu_0,@"STO_CUDA_ENTRY STV_DEFAULT"
triton_poi_fused__native_batch_norm_legit_no_training_silu_0:
.text.triton_poi_fused__native_batch_norm_legit_no_training_silu_0:
[----:B------:R-:W-:Y:S01]  /*0000*/  LDC R1, c[0x0][0x28] ;  /* 0x00000a00ff017b82 */ /* 0x000fe20000000800 */
[----:B------:R-:W1:Y:S07]  /*0010*/  S2R R0, SR_TID.X ;  /* 0x0000000000007919 */ /* 0x000e6e0000002100 */
[----:B------:R-:W2:Y:S01]  /*0020*/  LDC.64 R6, c[0x0][0x228] ;  /* 0x00008a00ff067b82 */ /* 0x000ea20000000a00 */
[----:B------:R-:W-:Y:S01]  /*0030*/  ULDC.64 UR4, c[0x0][0x208] ;  /* 0x0000820000047ab9 */ /* 0x000fe20000000a00 */
[----:B------:R-:W3:Y:S06]  /*0040*/  S2R R5, SR_CTAID.X ;  /* 0x0000000000057919 */ /* 0x000eec0000002500 */
[----:B------:R-:W4:Y:S08]  /*0050*/  LDC.64 R8, c[0x0][0x230] ;  /* 0x00008c00ff087b82 */ /* 0x000f300000000a00 */
[----:B------:R-:W5:Y:S01]  /*0060*/  LDC.64 R10, c[0x0][0x238] ;  /* 0x00008e00ff0a7b82 */ /* 0x000f620000000a00 */
[----:B-1----:R-:W-:-:S02]  /*0070*/  SHF.L.U32 R0, R0, 0x1, RZ ;  /* 0x0000000100007819 */ /* 0x002fc400000006ff */
[----:B---3--:R-:W-:Y:S02]  /*0080*/  SHF.R.S32.HI R3, RZ, 0x16, R5 ;  /* 0x00000016ff037819 */ /* 0x008fe40000011405 */
[----:B------:R-:W-:Y:S02]  /*0090*/  LOP3.LUT R0, R0, 0x1fe, RZ, 0xc0, !PT ;  /* 0x000001fe00007812 */ /* 0x000fe400078ec0ff */
[----:B------:R-:W-:Y:S02]  /*00a0*/  SGXT R3, R3, 0x1 ;  /* 0x000000010303781a */ /* 0x000fe40000000200 */
[----:B------:R-:W-:Y:S02]  /*00b0*/  LEA R0, R5, R0, 0x9 ;  /* 0x0000000005007211 */ /* 0x000fe400078e48ff */
[----:B------:R-:W1:Y:S02]  /*00c0*/  LDC.64 R4, c[0x0][0x220] ;  /* 0x00008800ff047b82 */ /* 0x000e640000000a00 */
[----:B------:R-:W-:-:S04]  /*00d0*/  LEA.HI R3, R3, R0, RZ, 0xc ;  /* 0x0000000003037211 */ /* 0x000fc800078f60ff */
[----:B------:R-:W-:-:S04]  /*00e0*/  SHF.R.S32.HI R3, RZ, 0xc, R3 ;  /* 0x0000000cff037819 */ /* 0x000fc80000011403 */
[----:B------:R-:W-:-:S04]  /*00f0*/  LEA.HI R2, R3, R3, RZ, 0x5 ;  /* 0x0000000303027211 */ /* 0x000fc800078f28ff */
[----:B------:R-:W-:-:S04]  /*0100*/  LOP3.LUT R2, R2, 0xffffffe0, RZ, 0xc0, !PT ;  /* 0xffffffe002027812 */ /* 0x000fc800078ec0ff */
[----:B------:R-:W-:Y:S02]  /*0110*/  IADD3 R13, R3, -R2, RZ ;  /* 0x80000002030d7210 */ /* 0x000fe40007ffe0ff */
[----:B------:R-:W3:Y:S03]  /*0120*/  LDC.64 R2, c[0x0][0x218] ;  /* 0x00008600ff027b82 */ /* 0x000ee60000000a00 */
[----:B--2---:R-:W-:-:S06]  /*0130*/  IMAD.WIDE R6, R13, 0x4, R6 ;  /* 0x000000040d067825 */ /* 0x004fcc00078e0206 */
[----:B------:R-:W2:Y:S01]  /*0140*/  LDG.E.EL R6, desc[UR4][R6.64] ;  /* 0x0000000406067981 */ /* 0x000ea2000c2e1900 */
[----:B-1----:R-:W-:-:S04]  /*0150*/  IMAD.WIDE R4, R13, 0x4, R4 ;  /* 0x000000040d047825 */ /* 0x002fc800078e0204 */
[C---:B----4-:R-:W-:Y:S02]  /*0160*/  IMAD.WIDE R8, R13.reuse, 0x4, R8 ;  /* 0x000000040d087825 */ /* 0x050fe400078e0208 */
[----:B------:R-:W4:Y:S02]  /*0170*/  LDG.E.EL R4, desc[UR4][R4.64] ;  /* 0x0000000404047981 */ /* 0x000f24000c2e1900 */
[----:B-----5:R-:W-:Y:S02]  /*0180*/  IMAD.WIDE R10, R13, 0x4, R10 ;  /* 0x000000040d0a7825 */ /* 0x020fe400078e020a */
[----:B------:R-:W5:Y:S02]  /*0190*/  LDG.E.EL R8, desc[UR4][R8.64] ;  /* 0x0000000408087981 */ /* 0x000f64000c2e1900 */
[----:B---3--:R-:W-:Y:S02]  /*01a0*/  IMAD.WIDE R2, R0, 0x4, R2 ;  /* 0x0000000400027825 */ /* 0x008fe400078e0202 */
[----:B------:R-:W5:Y:S04]  /*01b0*/  LDG.E.EL R11, desc[UR4][R10.64] ;  /* 0x000000040a0b7981 */ /* 0x000f68000c2e1900 */
[----:B------:R-:W4:Y:S01]  /*01c0*/  LDG.E.64 R2, desc[UR4][R2.64] ;  /* 0x0000000402027981 */ /* 0x000f22000c1e1b00 */
[----:B------:R-:W-:Y:S01]  /*01d0*/  HFMA2.MMA R13, -RZ, RZ, 1.625, 0 ;  /* 0x3e800000ff0d7435 */ /* 0x000fe200000001ff */
[----:B--2---:R-:W-:-:S04]  /*01e0*/  FADD R6, R6, 9.9999997473787516356e-06 ;  /* 0x3727c5ac06067421 */ /* 0x004fc80000000000 */
[----:B------:R-:W1:Y:S02]  /*01f0*/  MUFU.SQRT R7, R6 ;  /* 0x0000000600077308 */ /* 0x000e640000002000 */
[C---:B-1----:R-:W-:Y:S02]  /*0200*/  FSETP.GT.AND P0, PT, R7.reuse, 8.50705917302346158658e+37, PT ;  /* 0x7e8000000700780b */ /* 0x042fe40003f04000 */
[----:B------:R-:W-:-:S11]  /*0210*/  FSETP.GEU.AND P1, PT, R7, 1.175494350822287508e-38, PT ;  /* 0x008000000700780b */ /* 0x000fd60003f2e000 */
[----:B------:R-:W-:-:S04]  /*0220*/  @P0 FMUL R7, R7, 0.25 ;  /* 0x3e80000007070820 */ /* 0x000fc80000400000 */
[----:B------:R-:W-:-:S06]  /*0230*/  @!P1 FMUL R7, R7, 16777216 ;  /* 0x4b80000007079820 */ /* 0x000fcc0000400000 */
[----:B------:R-:W1:Y:S01]  /*0240*/  MUFU.RCP R7, R7 ;  /* 0x0000000700077308 */ /* 0x000e620000001000 */
[----:B------:R-:W-:Y:S01]  /*0250*/  FSEL R12, R13, 1, P0 ;  /* 0x3f8000000d0c7808 */ /* 0x000fe20000000000 */
[----:B----4-:R-:W-:-:S04]  /*0260*/  FADD R2, R2, -R4 ;  /* 0x8000000402027221 */ /* 0x010fc80000000000 */
[----:B------:R-:W-:Y:S01]  /*0270*/  @!P1 FMUL R12, R12, 16777216 ;  /* 0x4b8000000c0c9820 */ /* 0x000fe20000400000 */
[----:B------:R-:W-:-:S03]  /*0280*/  FADD R3, R3, -R4 ;  /* 0x8000000403037221 */ /* 0x000fc60000000000 */
[----:B-1----:R-:W-:-:S04]  /*0290*/  FMUL R12, R7, R12 ;  /* 0x0000000c070c7220 */ /* 0x002fc80000400000 */
[-C--:B------:R-:W-:Y:S01]  /*02a0*/  FMUL R2, R2, R12.reuse ;  /* 0x0000000c02027220 */ /* 0x080fe20000400000 */
[----:B------:R-:W-:-:S03]  /*02b0*/  FMUL R12, R3, R12 ;  /* 0x0000000c030c7220 */ /* 0x000fc60000400000 */
[C-C-:B-----5:R-:W-:Y:S01]  /*02c0*/  FFMA R4, R8.reuse, R2, R11.reuse ;  /* 0x0000000208047223 */ /* 0x160fe2000000000b */
[----:B------:R-:W-:-:S03]  /*02d0*/  FFMA R12, R8, R12, R11 ;  /* 0x0000000c080c7223 */ /* 0x000fc6000000000b */
[----:B------:R-:W-:-:S04]  /*02e0*/  FADD R2, RZ, -R4 ;  /* 0x80000004ff027221 */ /* 0x000fc80000000000 */
[----:B------:R-:W-:Y:S01]  /*02f0*/  FMUL R3, R2, 1.4426950216293334961 ;  /* 0x3fb8aa3b02037820 */ /* 0x000fe20000400000 */
[----:B------:R-:W-:-:S04]  /*0300*/  FADD R2, RZ, -R12 ;  /* 0x8000000cff027221 */ /* 0x000fc80000000000 */
[----:B------:R-:W-:Y:S01]  /*0310*/  FMUL R5, R2, 1.4426950216293334961 ;  /* 0x3fb8aa3b02057820 */ /* 0x000fe20000400000 */
[----:B------:R-:W-:-:S04]  /*0320*/  FSETP.GEU.AND P0, PT, R3, -126, PT ;  /* 0xc2fc00000300780b */ /* 0x000fc80003f0e000 */
[----:B------:R-:W-:-:S09]  /*0330*/  FSETP.GEU.AND P1, PT, R5, -126, PT ;  /* 0xc2fc00000500780b */ /* 0x000fd20003f2e000 */
[----:B------:R-:W-:-:S04]  /*0340*/  @!P0 FMUL R3, R3, 0.5 ;  /* 0x3f00000003038820 */ /* 0x000fc80000400000 */
[----:B------:R-:W-:Y:S01]  /*0350*/  @!P1 FMUL R5, R5, 0.5 ;  /* 0x3f00000005059820 */ /* 0x000fe20000400000 */
[----:B------:R-:W1:Y:S08]  /*0360*/  MUFU.EX2 R2, R3 ;  /* 0x0000000300027308 */ /* 0x000e700000000800 */
[----:B------:R-:W2:Y:S01]  /*0370*/  MUFU.EX2 R6, R5 ;  /* 0x0000000500067308 */ /* 0x000ea20000000800 */
[----:B-1----:R-:W-:-:S04]  /*0380*/  @!P0 FMUL R2, R2, R2 ;  /* 0x0000000202028220 */ /* 0x002fc80000400000 */
[----:B------:R-:W-:Y:S02]  /*0390*/  FADD R7, R2, 1 ;  /* 0x3f80000002077421 */ /* 0x000fe40000000000 */
[----:B------:R-:W1:Y:S01]  /*03a0*/  LDC.64 R2, c[0x0][0x210] ;  /* 0x00008400ff027b82 */ /* 0x000e620000000a00 */
[----:B--2---:R-:W-:-:S04]  /*03b0*/  @!P1 FMUL R6, R6, R6 ;  /* 0x0000000606069220 */ /* 0x004fc80000400000 */
[----:B------:R-:W-:Y:S01]  /*03c0*/  FADD R6, R6, 1 ;  /* 0x3f80000006067421 */ /* 0x000fe20000000000 */
[----:B------:R-:W-:-:S04]  /*03d0*/  FSETP.GT.AND P0, PT, R7, 8.50705917302346158658e+37, PT ;  /* 0x7e8000000700780b */ /* 0x000fc80003f04000 */
[----:B------:R-:W-:-:S09]  /*03e0*/  FSETP.GT.AND P1, PT, R6, 8.50705917302346158658e+37, PT ;  /* 0x7e8000000600780b */ /* 0x000fd20003f24000 */
[----:B------:R-:W-:-:S04]  /*03f0*/  @P0 FMUL R7, R7, 0.25 ;  /* 0x3e80000007070820 */ /* 0x000fc80000400000 */
[----:B------:R-:W-:Y:S02]  /*0400*/  @P1 FMUL R6, R6, 0.25 ;  /* 0x3e80000006061820 */ /* 0x000fe40000400000 */
[----:B------:R-:W2:Y:S08]  /*0410*/  MUFU.RCP R7, R7 ;  /* 0x0000000700077308 */ /* 0x000eb00000001000 */
[----:B------:R-:W3:Y:S01]  /*0420*/  MUFU.RCP R6, R6 ;  /* 0x0000000600067308 */ /* 0x000ee20000001000 */
[----:B------:R-:W-:-:S02]  /*0430*/  FSEL R8, R13, 1, P0 ;  /* 0x3f8000000d087808 */ /* 0x000fc40000000000 */
[----:B------:R-:W-:-:S03]  /*0440*/  FSEL R9, R13, 1, P1 ;  /* 0x3f8000000d097808 */ /* 0x000fc60000800000 */
[----:B--2---:R-:W-:Y:S01]  /*0450*/  FMUL R5, R7, R8 ;  /* 0x0000000807057220 */ /* 0x004fe20000400000 */
[----:B-1----:R-:W-:-:S04]  /*0460*/  IMAD.WIDE R2, R0, 0x4, R2 ;  /* 0x0000000400027825 */ /* 0x002fc800078e0202 */
[----:B------:R-:W-:Y:S01]  /*0470*/  FMUL R8, R4, R5 ;  /* 0x0000000504087220 */ /* 0x000fe20000400000 */
[----:B---3--:R-:W-:-:S04]  /*0480*/  FMUL R9, R6, R9 ;  /* 0x0000000906097220 */ /* 0x008fc80000400000 */
[----:B------:R-:W-:-:S05]  /*0490*/  FMUL R9, R12, R9 ;  /* 0x000000090c097220 */ /* 0x000fca0000400000 */
[----:B------:R-:W-:Y:S01]  /*04a0*/  STG.E.64 desc[UR4][R2.64], R8 ;  /* 0x0000000802007986 */ /* 0x000fe2000c101b04 */
[----:B------:R-:W-:Y:S05]  /*04b0*/  EXIT ;  /* 0x000000000000794d */ /* 0x000fea0003800000 */
.L_x_0:
[----:B------:R-:W-:-:S00]  /*04c0*/  BRA `(.L_x_0) ;  /* 0xfffffffc00fc7947 */ /* 0x000fc0000383ffff */
[----:B------:R-:W-:-:S00]  /*04d0*/  NOP ;  /* 0x0000000000007918 */ /* 0x000fc00000000000 */
        /* <DEDUP_REMOVED lines=10> */
.L_x_1:


//--------------------- .nv.global.init           --------------------------
	.section	.nv.global.init,"aw",@progbits
.nv.global.init:
	.type		_$_str,@object
	.size		_$_str,(_$_str_$_2 - _$_str)
_$_str:
        /*0000*/ 	.byte	0x5f, 0x5f, 0x43, 0x55, 0x44, 0x41, 0x5f, 0x46, 0x54, 0x5a, 0x00
	.type		_$_str_$_2,@object
	.size		_$_str_$_2,(.L_1 - _$_str_$_2)
_$_str_$_2:
        /*000b*/ 	.byte	0x5f, 0x5f, 0x43, 0x55, 0x44, 0x41, 0x5f, 0x50, 0x52, 0x45, 0x43, 0x5f, 0x53, 0x51, 0x52, 0x54
        /*001b*/ 	.byte	0x00
.L_1:


//--------------------- .nv.constant0.triton_poi_fused__native_batch_norm_legit_no_training_silu_0 --------------------------
	.section	.nv.constant0.triton_poi_fused__native_batch_norm_legit_no_training_silu_0,"a",@progbits
	.sectionflags	@""
	.align	4
.nv.constant0.triton_poi_fused__native_batch_norm_legit_no_training_silu_0:
	.zero		580
